	.headerflags	@"EF_CUDA_TEXMODE_UNIFIED EF_CUDA_64BIT_ADDRESS EF_CUDA_SM86 EF_CUDA_VIRTUAL_SM(EF_CUDA_SM86)"
	.elftype	@"ET_EXEC"


//--------------------- .nv.info                  --------------------------
	.section	.nv.info,"",@"SHT_CUDA_INFO"
	.align	4


	//----- nvinfo : EIATTR_REGCOUNT
	.align		4
        /*0000*/ 	.byte	0x04, 0x2f
        /*0002*/ 	.short	(.L_3 - .L_2)
	.align		4
.L_2:
        /*0004*/ 	.word	index@(l2norm_fwd_kernel)
        /*0008*/ 	.word	0x00000024


	//----- nvinfo : EIATTR_MAX_STACK_SIZE
	.align		4
.L_3:
        /*000c*/ 	.byte	0x04, 0x23
        /*000e*/ 	.short	(.L_5 - .L_4)
	.align		4
.L_4:
        /*0010*/ 	.word	index@(l2norm_fwd_kernel)
        /*0014*/ 	.word	0x00000000


	//----- nvinfo : EIATTR_MIN_STACK_SIZE
	.align		4
.L_5:
        /*0018*/ 	.byte	0x04, 0x12
        /*001a*/ 	.short	(.L_7 - .L_6)
	.align		4
.L_6:
        /*001c*/ 	.word	index@(l2norm_fwd_kernel)
        /*0020*/ 	.word	0x00000000


	//----- nvinfo : EIATTR_FRAME_SIZE
	.align		4
.L_7:
        /*0024*/ 	.byte	0x04, 0x11
        /*0026*/ 	.short	(.L_9 - .L_8)
	.align		4
.L_8:
        /*0028*/ 	.word	index@(l2norm_fwd_kernel)
        /*002c*/ 	.word	0x00000000
.L_9:


//--------------------- .nv.info.l2norm_fwd_kernel --------------------------
	.section	.nv.info.l2norm_fwd_kernel,"",@"SHT_CUDA_INFO"
	.align	4


	//----- nvinfo : EIATTR_CUDA_API_VERSION
	.align		4
        /*0000*/ 	.byte	0x04, 0x37
        /*0002*/ 	.short	(.L_11 - .L_10)
.L_10:
        /*0004*/ 	.word	0x0000007b


	//----- nvinfo : EIATTR_SW2861232_WAR
	.align		4
.L_11:
        /*0008*/ 	.byte	0x01, 0x35
	.zero		2


	//----- nvinfo : EIATTR_PARAM_CBANK
	.align		4
        /*000c*/ 	.byte	0x04, 0x0a
        /*000e*/ 	.short	(.L_13 - .L_12)
	.align		4
.L_12:
        /*0010*/ 	.word	index@(.nv.constant0.l2norm_fwd_kernel)
        /*0014*/ 	.short	0x0160
        /*0016*/ 	.short	0x001c


	//----- nvinfo : EIATTR_CBANK_PARAM_SIZE
	.align		4
.L_13:
        /*0018*/ 	.byte	0x03, 0x19
        /*001a*/ 	.short	0x001c


	//----- nvinfo : EIATTR_KPARAM_INFO
	.align		4
        /*001c*/ 	.byte	0x04, 0x17
        /*001e*/ 	.short	(.L_15 - .L_14)
.L_14:
        /*0020*/ 	.word	0x00000000
        /*0024*/ 	.short	0x0003
        /*0026*/ 	.short	0x0018
        /*0028*/ 	.byte	0x00, 0xf0, 0x11, 0x00


	//----- nvinfo : EIATTR_KPARAM_INFO
	.align		4
.L_15:
        /*002c*/ 	.byte	0x04, 0x17
        /*002e*/ 	.short	(.L_17 - .L_16)
.L_16:
        /*0030*/ 	.word	0x00000000
        /*0034*/ 	.short	0x0002
        /*0036*/ 	.short	0x0010
        /*0038*/ 	.byte	0x00, 0xf0, 0x21, 0x00


	//----- nvinfo : EIATTR_KPARAM_INFO
	.align		4
.L_17:
        /*003c*/ 	.byte	0x04, 0x17
        /*003e*/ 	.short	(.L_19 - .L_18)
.L_18:
        /*0040*/ 	.word	0x00000000
        /*0044*/ 	.short	0x0001
        /*0046*/ 	.short	0x0008
        /*0048*/ 	.byte	0x00, 0xf0, 0x21, 0x00


	//----- nvinfo : EIATTR_KPARAM_INFO
	.align		4
.L_19:
        /*004c*/ 	.byte	0x04, 0x17
        /*004e*/ 	.short	(.L_21 - .L_20)
.L_20:
        /*0050*/ 	.word	0x00000000
        /*0054*/ 	.short	0x0000
        /*0056*/ 	.short	0x0000
        /*0058*/ 	.byte	0x00, 0xf0, 0x21, 0x00


	//----- nvinfo : EIATTR_MAXREG_COUNT
	.align		4
.L_21:
        /*005c*/ 	.byte	0x03, 0x1b
        /*005e*/ 	.short	0x0080


	//----- nvinfo : EIATTR_COOP_GROUP_MASK_REGIDS
	.align		4
        /*0060*/ 	.byte	0x04, 0x29
        /*0062*/ 	.short	(.L_23 - .L_22)


	//   ....[0]....
.L_22:
        /*0064*/ 	.word	0xffffffff


	//   ....[1]....
        /*0068*/ 	.word	0xffffffff


	//   ....[2]....
        /*006c*/ 	.word	0xffffffff


	//   ....[3]....
        /*0070*/ 	.word	0xffffffff


	//   ....[4]....
        /*0074*/ 	.word	0xffffffff


	//   ....[5]....
        /*0078*/ 	.word	0xffffffff


	//   ....[6]....
        /*007c*/ 	.word	0xffffffff


	//   ....[7]....
        /*0080*/ 	.word	0xffffffff


	//----- nvinfo : EIATTR_COOP_GROUP_INSTR_OFFSETS
	.align		4
.L_23:
        /*0084*/ 	.byte	0x04, 0x28
        /*0086*/ 	.short	(.L_25 - .L_24)


	//   ....[0]....
.L_24:
        /*0088*/ 	.word	0x00000440


	//   ....[1]....
        /*008c*/ 	.word	0x00000450


	//   ....[2]....
        /*0090*/ 	.word	0x00000490


	//   ....[3]....
        /*0094*/ 	.word	0x000004a0


	//   ....[4]....
        /*0098*/ 	.word	0x000004d0


	//   ....[5]....
        /*009c*/ 	.word	0x000004e0


	//   ....[6]....
        /*00a0*/ 	.word	0x00000510


	//   ....[7]....
        /*00a4*/ 	.word	0x00000520


	//----- nvinfo : EIATTR_EXIT_INSTR_OFFSETS
	.align		4
.L_25:
        /*00a8*/ 	.byte	0x04, 0x1c
        /*00aa*/ 	.short	(.L_27 - .L_26)


	//   ....[0]....
.L_26:
        /*00ac*/ 	.word	0x000008d0


	//   ....[1]....
        /*00b0*/ 	.word	0x00000930


	//----- nvinfo : EIATTR_MAX_THREADS
	.align		4
.L_27:
        /*00b4*/ 	.byte	0x04, 0x05
        /*00b6*/ 	.short	(.L_29 - .L_28)
.L_28:
        /*00b8*/ 	.word	0x00000200
        /*00bc*/ 	.word	0x00000001
        /*00c0*/ 	.word	0x00000001
.L_29:


//--------------------- .nv.rel.action            --------------------------
	.section	.nv.rel.action,"",@"SHT_CUDA_RELOCINFO"
	.align	8
	.sectionentsize	8
        /*0000*/ 	.byte	0x73, 0x00, 0x00, 0x00, 0x00, 0x00, 0x00, 0x00, 0x00, 0x00, 0x00, 0x11, 0x25, 0x00, 0x05, 0x36


//--------------------- .nv.constant0.l2norm_fwd_kernel --------------------------
	.section	.nv.constant0.l2norm_fwd_kernel,"a",@progbits
	.align	4
.nv.constant0.l2norm_fwd_kernel:
	.zero		380


//--------------------- .text.l2norm_fwd_kernel   --------------------------
	.section	.text.l2norm_fwd_kernel,"ax",@progbits
	.sectionflags	@"SHF_BARRIERS=1"
	.sectioninfo	@"SHI_REGISTERS=36"
	.align	128
        .global         l2norm_fwd_kernel
        .type           l2norm_fwd_kernel,@function
        .size           l2norm_fwd_kernel,(.L_x_1 - l2norm_fwd_kernel)
        .other          l2norm_fwd_kernel,@"STO_CUDA_ENTRY STV_DEFAULT"
l2norm_fwd_kernel:
.text.l2norm_fwd_kernel:
[----:B------:R-:W-:-:S02]  /*0000*/  MOV R1, c[0x0][0x28] ;  /* 0x00000a0000017a02 */ /* 0x000fc40000000f00 */
[----:B------:R-:W0:Y:S01]  /*0010*/  S2R R0, SR_TID.X ;  /* 0x0000000000007919 */ /* 0x000e220000002100 */
[----:B------:R-:W-:Y:S01]  /*0020*/  CS2R R10, SRZ ;  /* 0x00000000000a7805 */ /* 0x000fe2000001ff00 */
[----:B------:R-:W-:Y:S02]  /*0030*/  ULDC.64 UR4, c[0x0][0x118] ;  /* 0x0000460000047ab9 */ /* 0x000fe40000000a00 */
[----:B------:R-:W1:Y:S01]  /*0040*/  S2R R13, SR_CTAID.X ;  /* 0x00000000000d7919 */ /* 0x000e620000002500 */
[----:B0-----:R-:W-:Y:S02]  /*0050*/  SHF.R.U32.HI R18, RZ, 0x4, R0 ;  /* 0x00000004ff127819 */ /* 0x001fe40000011600 */
[----:B------:R-:W-:Y:S02]  /*0060*/  SHF.L.U32 R2, R0, 0x3, RZ ;  /* 0x0000000300027819 */ /* 0x000fe400000006ff */
[----:B-1----:R-:W-:Y:S02]  /*0070*/  SHF.L.U32 R13, R13, 0x6, RZ ;  /* 0x000000060d0d7819 */ /* 0x002fe400000006ff */
[----:B------:R-:W-:-:S02]  /*0080*/  SGXT.U32 R18, R18, 0x5 ;  /* 0x000000051212781a */ /* 0x000fc40000000000 */
[----:B------:R-:W-:Y:S02]  /*0090*/  LOP3.LUT R4, R2, 0x78, RZ, 0xc0, !PT ;  /* 0x0000007802047812 */ /* 0x000fe400078ec0ff */
[C---:B------:R-:W-:Y:S02]  /*00a0*/  LOP3.LUT R9, R13.reuse, R18, RZ, 0xfc, !PT ;  /* 0x000000120d097212 */ /* 0x040fe400078efcff */
[----:B------:R-:W-:Y:S01]  /*00b0*/  LOP3.LUT R7, R13, 0x20, R18, 0xfe, !PT ;  /* 0x000000200d077812 */ /* 0x000fe200078efe12 */
[----:B------:R-:W-:Y:S01]  /*00c0*/  IMAD.WIDE.U32 R4, R4, 0x2, RZ ;  /* 0x0000000204047825 */ /* 0x000fe200078e00ff */
[----:B------:R-:W-:Y:S02]  /*00d0*/  SHF.R.S32.HI R2, RZ, 0x1f, R13 ;  /* 0x0000001fff027819 */ /* 0x000fe4000001140d */
[C---:B------:R-:W-:Y:S02]  /*00e0*/  ISETP.GE.U32.AND P1, PT, R9.reuse, 0x1230, PT ;  /* 0x000012300900780c */ /* 0x040fe40003f26070 */
[----:B------:R-:W-:-:S02]  /*00f0*/  SHF.L.U32 R15, R9, 0x8, RZ ;  /* 0x00000008090f7819 */ /* 0x000fc400000006ff */
[C---:B------:R-:W-:Y:S02]  /*0100*/  ISETP.GE.U32.AND P0, PT, R7.reuse, 0x1230, PT ;  /* 0x000012300700780c */ /* 0x040fe40003f06070 */
[----:B------:R-:W-:Y:S02]  /*0110*/  SHF.L.U32 R3, R7, 0x8, RZ ;  /* 0x0000000807037819 */ /* 0x000fe400000006ff */
[--C-:B------:R-:W-:Y:S02]  /*0120*/  SHF.L.U64.HI R9, R9, 0x8, R2.reuse ;  /* 0x0000000809097819 */ /* 0x100fe40000010202 */
[----:B------:R-:W-:Y:S02]  /*0130*/  LOP3.LUT R15, R15, R4, RZ, 0xfc, !PT ;  /* 0x000000040f0f7212 */ /* 0x000fe400078efcff */
[----:B------:R-:W-:Y:S02]  /*0140*/  ISETP.GE.U32.AND.EX P1, PT, R2, RZ, PT, P1 ;  /* 0x000000ff0200720c */ /* 0x000fe40003f26110 */
[----:B------:R-:W-:-:S02]  /*0150*/  SHF.L.U64.HI R7, R7, 0x8, R2 ;  /* 0x0000000807077819 */ /* 0x000fc40000010202 */
[----:B------:R-:W-:Y:S02]  /*0160*/  LOP3.LUT R3, R3, R4, RZ, 0xfc, !PT ;  /* 0x0000000403037212 */ /* 0x000fe400078efcff */
[----:B------:R-:W-:Y:S02]  /*0170*/  ISETP.GE.U32.AND.EX P0, PT, R2, RZ, PT, P0 ;  /* 0x000000ff0200720c */ /* 0x000fe40003f06100 */
[-C--:B------:R-:W-:Y:S02]  /*0180*/  LOP3.LUT R12, R9, R5.reuse, RZ, 0xfc, !PT ;  /* 0x00000005090c7212 */ /* 0x080fe400078efcff */
[----:B------:R-:W-:Y:S01]  /*0190*/  IADD3 R22, P2, R15, c[0x0][0x160], RZ ;  /* 0x000058000f167a10 */ /* 0x000fe20007f5e0ff */
[----:B------:R-:W-:Y:S01]  /*01a0*/  CS2R R8, SRZ ;  /* 0x0000000000087805 */ /* 0x000fe2000001ff00 */
[----:B------:R-:W-:Y:S02]  /*01b0*/  LOP3.LUT R14, R7, R5, RZ, 0xfc, !PT ;  /* 0x00000005070e7212 */ /* 0x000fe400078efcff */
[----:B------:R-:W-:Y:S01]  /*01c0*/  IADD3 R24, P3, R3, c[0x0][0x160], RZ ;  /* 0x0000580003187a10 */ /* 0x000fe20007f7e0ff */
[----:B------:R-:W-:Y:S01]  /*01d0*/  CS2R R4, SRZ ;  /* 0x0000000000047805 */ /* 0x000fe2000001ff00 */
[----:B------:R-:W-:Y:S01]  /*01e0*/  CS2R R6, SRZ ;  /* 0x0000000000067805 */ /* 0x000fe2000001ff00 */
[----:B------:R-:W-:-:S02]  /*01f0*/  IADD3.X R23, R12, c[0x0][0x164], RZ, P2, !PT ;  /* 0x000059000c177a10 */ /* 0x000fc400017fe4ff */
[----:B------:R-:W-:-:S03]  /*0200*/  IADD3.X R25, R14, c[0x0][0x164], RZ, P3, !PT ;  /* 0x000059000e197a10 */ /* 0x000fc60001ffe4ff */
[----:B------:R-:W2:Y:S04]  /*0210*/  @!P1 LDG.E.128 R4, [R22.64] ;  /* 0x0000000416049981 */ /* 0x000ea8000c1e1d00 */
[----:B------:R-:W3:Y:S01]  /*0220*/  @!P0 LDG.E.128 R8, [R24.64] ;  /* 0x0000000418088981 */ /* 0x000ee2000c1e1d00 */
[----:B------:R-:W-:Y:S01]  /*0230*/  LOP3.LUT R13, R13, 0x3f, R0, 0xf8, !PT ;  /* 0x0000003f0d0d7812 */ /* 0x000fe200078ef800 */
[--C-:B--2---:R-:W-:Y:S02]  /*0240*/  HADD2.F32 R17, -RZ, R4.reuse.H1_H1 ;  /* 0x30000004ff117230 */ /* 0x104fe40000004100 */
[----:B------:R-:W-:Y:S02]  /*0250*/  HADD2.F32 R20, -RZ, R4.H0_H0 ;  /* 0x20000004ff147230 */ /* 0x000fe40000004100 */
[--C-:B---3--:R-:W-:Y:S01]  /*0260*/  HADD2.F32 R16, -RZ, R8.reuse.H1_H1 ;  /* 0x30000008ff107230 */ /* 0x108fe20000004100 */
[----:B------:R-:W-:Y:S01]  /*0270*/  FMUL R21, R17, R17 ;  /* 0x0000001111157220 */ /* 0x000fe20000400000 */
[----:B------:R-:W-:-:S02]  /*0280*/  HADD2.F32 R8, -RZ, R8.H0_H0 ;  /* 0x20000008ff087230 */ /* 0x000fc40000004100 */
[----:B------:R-:W-:Y:S01]  /*0290*/  HADD2.F32 R19, -RZ, R5.H0_H0 ;  /* 0x20000005ff137230 */ /* 0x000fe20000004100 */
[----:B------:R-:W-:Y:S01]  /*02a0*/  FMUL R27, R16, R16 ;  /* 0x00000010101b7220 */ /* 0x000fe20000400000 */
[----:B------:R-:W-:Y:S01]  /*02b0*/  FFMA R26, R20, R20, R21 ;  /* 0x00000014141a7223 */ /* 0x000fe20000000015 */
[----:B------:R-:W-:Y:S02]  /*02c0*/  HADD2.F32 R4, -RZ, R9.H0_H0 ;  /* 0x20000009ff047230 */ /* 0x000fe40000004100 */
[----:B------:R-:W-:Y:S01]  /*02d0*/  FFMA R27, R8, R8, R27 ;  /* 0x00000008081b7223 */ /* 0x000fe2000000001b */
[----:B------:R-:W-:Y:S01]  /*02e0*/  HADD2.F32 R5, -RZ, R5.H1_H1 ;  /* 0x30000005ff057230 */ /* 0x000fe20000004100 */
[----:B------:R-:W-:Y:S01]  /*02f0*/  FFMA R26, R19, R19, R26 ;  /* 0x00000013131a7223 */ /* 0x000fe2000000001a */
[----:B------:R-:W-:Y:S01]  /*0300*/  HADD2.F32 R9, -RZ, R9.H1_H1 ;  /* 0x30000009ff097230 */ /* 0x000fe20000004100 */
[----:B------:R-:W-:Y:S01]  /*0310*/  FFMA R24, R4, R4, R27 ;  /* 0x0000000404187223 */ /* 0x000fe2000000001b */
[--C-:B------:R-:W-:Y:S01]  /*0320*/  HADD2.F32 R21, -RZ, R6.reuse.H0_H0 ;  /* 0x20000006ff157230 */ /* 0x100fe20000004100 */
[----:B------:R-:W-:Y:S01]  /*0330*/  FFMA R26, R5, R5, R26 ;  /* 0x00000005051a7223 */ /* 0x000fe2000000001a */
[----:B------:R-:W-:Y:S01]  /*0340*/  HADD2.F32 R22, -RZ, R6.H1_H1 ;  /* 0x30000006ff167230 */ /* 0x000fe20000004100 */
[----:B------:R-:W-:Y:S01]  /*0350*/  FFMA R27, R9, R9, R24 ;  /* 0x00000009091b7223 */ /* 0x000fe20000000018 */
[--C-:B------:R-:W-:Y:S01]  /*0360*/  HADD2.F32 R6, -RZ, R10.reuse.H0_H0 ;  /* 0x2000000aff067230 */ /* 0x100fe20000004100 */
[----:B------:R-:W-:Y:S01]  /*0370*/  FFMA R25, R21, R21, R26 ;  /* 0x0000001515197223 */ /* 0x000fe2000000001a */
[----:B------:R-:W-:-:S02]  /*0380*/  HADD2.F32 R10, -RZ, R10.H1_H1 ;  /* 0x3000000aff0a7230 */ /* 0x000fc40000004100 */
[--C-:B------:R-:W-:Y:S01]  /*0390*/  HADD2.F32 R23, -RZ, R7.reuse.H0_H0 ;  /* 0x20000007ff177230 */ /* 0x100fe20000004100 */
[----:B------:R-:W-:Y:S01]  /*03a0*/  FFMA R27, R6, R6, R27 ;  /* 0x00000006061b7223 */ /* 0x000fe2000000001b */
[----:B------:R-:W-:Y:S01]  /*03b0*/  HADD2.F32 R24, -RZ, R7.H1_H1 ;  /* 0x30000007ff187230 */ /* 0x000fe20000004100 */
[----:B------:R-:W-:Y:S01]  /*03c0*/  FFMA R26, R22, R22, R25 ;  /* 0x00000016161a7223 */ /* 0x000fe20000000019 */
[--C-:B------:R-:W-:Y:S01]  /*03d0*/  HADD2.F32 R7, -RZ, R11.reuse.H0_H0 ;  /* 0x2000000bff077230 */ /* 0x100fe20000004100 */
[----:B------:R-:W-:Y:S01]  /*03e0*/  FFMA R28, R10, R10, R27 ;  /* 0x0000000a0a1c7223 */ /* 0x000fe2000000001b */
[----:B------:R-:W-:Y:S01]  /*03f0*/  HADD2.F32 R11, -RZ, R11.H1_H1 ;  /* 0x3000000bff0b7230 */ /* 0x000fe20000004100 */
[----:B------:R-:W-:Y:S02]  /*0400*/  FFMA R25, R23, R23, R26 ;  /* 0x0000001717197223 */ /* 0x000fe4000000001a */
[----:B------:R-:W-:Y:S02]  /*0410*/  FFMA R28, R7, R7, R28 ;  /* 0x00000007071c7223 */ /* 0x000fe4000000001c */
[----:B------:R-:W-:-:S02]  /*0420*/  FFMA R25, R24, R24, R25 ;  /* 0x0000001818197223 */ /* 0x000fc40000000019 */
[----:B------:R-:W-:-:S03]  /*0430*/  FFMA R28, R11, R11, R28 ;  /* 0x0000000b0b1c7223 */ /* 0x000fc6000000001c */
[----:B------:R-:W0:Y:S04]  /*0440*/  SHFL.BFLY PT, R26, R25, 0x8, 0x1f ;  /* 0x0d001f00191a7f89 */ /* 0x000e2800000e0000 */
[----:B------:R-:W1:Y:S01]  /*0450*/  SHFL.BFLY PT, R27, R28, 0x8, 0x1f ;  /* 0x0d001f001c1b7f89 */ /* 0x000e6200000e0000 */
[----:B0-----:R-:W-:Y:S01]  /*0460*/  FADD R26, R25, R26 ;  /* 0x0000001a191a7221 */ /* 0x001fe20000000000 */
[----:B-1----:R-:W-:Y:S01]  /*0470*/  FADD R29, R28, R27 ;  /* 0x0000001b1c1d7221 */ /* 0x002fe20000000000 */
[----:B------:R-:W-:-:S03]  /*0480*/  MOV R28, 0x3e800000 ;  /* 0x3e800000001c7802 */ /* 0x000fc60000000f00 */
[----:B------:R-:W0:Y:S04]  /*0490*/  SHFL.BFLY PT, R27, R26, 0x4, 0x1f ;  /* 0x0c801f001a1b7f89 */ /* 0x000e2800000e0000 */
[----:B------:R-:W1:Y:S01]  /*04a0*/  SHFL.BFLY PT, R30, R29, 0x4, 0x1f ;  /* 0x0c801f001d1e7f89 */ /* 0x000e6200000e0000 */
[----:B0-----:R-:W-:Y:S01]  /*04b0*/  FADD R27, R26, R27 ;  /* 0x0000001b1a1b7221 */ /* 0x001fe20000000000 */
[----:B-1----:R-:W-:-:S04]  /*04c0*/  FADD R31, R29, R30 ;  /* 0x0000001e1d1f7221 */ /* 0x002fc80000000000 */
[----:B------:R-:W0:Y:S04]  /*04d0*/  SHFL.BFLY PT, R30, R27, 0x2, 0x1f ;  /* 0x0c401f001b1e7f89 */ /* 0x000e2800000e0000 */
[----:B------:R-:W1:Y:S01]  /*04e0*/  SHFL.BFLY PT, R32, R31, 0x2, 0x1f ;  /* 0x0c401f001f207f89 */ /* 0x000e6200000e0000 */
[----:B0-----:R-:W-:Y:S01]  /*04f0*/  FADD R30, R27, R30 ;  /* 0x0000001e1b1e7221 */ /* 0x001fe20000000000 */
[----:B-1----:R-:W-:-:S04]  /*0500*/  FADD R32, R31, R32 ;  /* 0x000000201f207221 */ /* 0x002fc80000000000 */
[----:B------:R-:W0:Y:S04]  /*0510*/  SHFL.BFLY PT, R25, R30, 0x1, 0x1f ;  /* 0x0c201f001e197f89 */ /* 0x000e2800000e0000 */
[----:B------:R-:W1:Y:S01]  /*0520*/  SHFL.BFLY PT, R33, R32, 0x1, 0x1f ;  /* 0x0c201f0020217f89 */ /* 0x000e6200000e0000 */
[----:B0-----:R-:W-:Y:S01]  /*0530*/  FADD R25, R30, R25 ;  /* 0x000000191e197221 */ /* 0x001fe20000000000 */
[----:B-1----:R-:W-:-:S03]  /*0540*/  FADD R33, R32, R33 ;  /* 0x0000002120217221 */ /* 0x002fc60000000000 */
[----:B------:R-:W-:Y:S01]  /*0550*/  FADD R25, R25, c[0x0][0x178] ;  /* 0x00005e0019197621 */ /* 0x000fe20000000000 */
[----:B------:R-:W-:-:S03]  /*0560*/  FADD R33, R33, c[0x0][0x178] ;  /* 0x00005e0021217621 */ /* 0x000fc60000000000 */
[----:B------:R-:W0:Y:S08]  /*0570*/  MUFU.SQRT R26, R25 ;  /* 0x00000019001a7308 */ /* 0x000e300000002000 */
[----:B------:R-:W1:Y:S01]  /*0580*/  MUFU.SQRT R27, R33 ;  /* 0x00000021001b7308 */ /* 0x000e620000002000 */
[C---:B0-----:R-:W-:Y:S02]  /*0590*/  FSETP.GT.AND P2, PT, R26.reuse, 8.50705917302346158658e+37, PT ;  /* 0x7e8000001a00780b */ /* 0x041fe40003f44000 */
[----:B------:R-:W-:-:S02]  /*05a0*/  FSETP.GEU.AND P4, PT, R26, 1.175494350822287508e-38, PT ;  /* 0x008000001a00780b */ /* 0x000fc40003f8e000 */
[C---:B------:R-:W-:Y:S02]  /*05b0*/  FSEL R25, R28.reuse, 1, P2 ;  /* 0x3f8000001c197808 */ /* 0x040fe40001000000 */
[C---:B-1----:R-:W-:Y:S02]  /*05c0*/  FSETP.GT.AND P3, PT, R27.reuse, 8.50705917302346158658e+37, PT ;  /* 0x7e8000001b00780b */ /* 0x042fe40003f64000 */
[----:B------:R-:W-:Y:S02]  /*05d0*/  FSETP.GEU.AND P5, PT, R27, 1.175494350822287508e-38, PT ;  /* 0x008000001b00780b */ /* 0x000fe40003fae000 */
[----:B------:R-:W-:-:S03]  /*05e0*/  FSEL R28, R28, 1, P3 ;  /* 0x3f8000001c1c7808 */ /* 0x000fc60001800000 */
[----:B------:R-:W-:Y:S02]  /*05f0*/  @P2 FMUL R26, R26, 0.25 ;  /* 0x3e8000001a1a2820 */ /* 0x000fe40000400000 */
[----:B------:R-:W-:Y:S02]  /*0600*/  @!P4 FMUL R25, R25, 16777216 ;  /* 0x4b8000001919c820 */ /* 0x000fe40000400000 */
[----:B------:R-:W-:Y:S02]  /*0610*/  @!P4 FMUL R26, R26, 16777216 ;  /* 0x4b8000001a1ac820 */ /* 0x000fe40000400000 */
[----:B------:R-:W-:Y:S01]  /*0620*/  @P3 FMUL R27, R27, 0.25 ;  /* 0x3e8000001b1b3820 */ /* 0x000fe20000400000 */
[----:B------:R-:W-:-:S03]  /*0630*/  ISETP.LT.U32.AND P3, PT, R13, 0x1230, PT ;  /* 0x000012300d00780c */ /* 0x000fc60003f61070 */
[----:B------:R-:W0:Y:S01]  /*0640*/  MUFU.RCP R26, R26 ;  /* 0x0000001a001a7308 */ /* 0x000e220000001000 */
[----:B------:R-:W-:Y:S01]  /*0650*/  @!P5 FMUL R28, R28, 16777216 ;  /* 0x4b8000001c1cd820 */ /* 0x000fe20000400000 */
[----:B------:R-:W-:-:S06]  /*0660*/  @!P5 FMUL R27, R27, 16777216 ;  /* 0x4b8000001b1bd820 */ /* 0x000fcc0000400000 */
[----:B------:R-:W1:Y:S01]  /*0670*/  MUFU.RCP R27, R27 ;  /* 0x0000001b001b7308 */ /* 0x000e620000001000 */
[----:B0-----:R-:W-:-:S04]  /*0680*/  FMUL R32, R26, R25 ;  /* 0x000000191a207220 */ /* 0x001fc80000400000 */
[-C--:B------:R-:W-:Y:S01]  /*0690*/  FMUL R20, R20, R32.reuse ;  /* 0x0000002014147220 */ /* 0x080fe20000400000 */
[-C--:B------:R-:W-:Y:S01]  /*06a0*/  FMUL R17, R17, R32.reuse ;  /* 0x0000002011117220 */ /* 0x080fe20000400000 */
[-C--:B------:R-:W-:Y:S01]  /*06b0*/  FMUL R19, R19, R32.reuse ;  /* 0x0000002013137220 */ /* 0x080fe20000400000 */
[----:B------:R-:W-:Y:S01]  /*06c0*/  FMUL R26, R5, R32 ;  /* 0x00000020051a7220 */ /* 0x000fe20000400000 */
[----:B-1----:R-:W-:Y:S01]  /*06d0*/  FMUL R25, R27, R28 ;  /* 0x0000001c1b197220 */ /* 0x002fe20000400000 */
[-C--:B------:R-:W-:Y:S01]  /*06e0*/  FMUL R21, R21, R32.reuse ;  /* 0x0000002015157220 */ /* 0x080fe20000400000 */
[-C--:B------:R-:W-:Y:S01]  /*06f0*/  FMUL R22, R22, R32.reuse ;  /* 0x0000002016167220 */ /* 0x080fe20000400000 */
[-C--:B------:R-:W-:Y:S01]  /*0700*/  FMUL R23, R23, R32.reuse ;  /* 0x0000002017177220 */ /* 0x080fe20000400000 */
[-C--:B------:R-:W-:Y:S01]  /*0710*/  FMUL R27, R16, R25.reuse ;  /* 0x00000019101b7220 */ /* 0x080fe20000400000 */
[-C--:B------:R-:W-:Y:S01]  /*0720*/  FMUL R16, R4, R25.reuse ;  /* 0x0000001904107220 */ /* 0x080fe20000400000 */
[-C--:B------:R-:W-:Y:S01]  /*0730*/  FMUL R9, R9, R25.reuse ;  /* 0x0000001909097220 */ /* 0x080fe20000400000 */
[----:B------:R-:W-:Y:S01]  /*0740*/  FMUL R24, R24, R32 ;  /* 0x0000002018187220 */ /* 0x000fe20000400000 */
[-C--:B------:R-:W-:Y:S01]  /*0750*/  FMUL R28, R6, R25.reuse ;  /* 0x00000019061c7220 */ /* 0x080fe20000400000 */
[-C--:B------:R-:W-:Y:S01]  /*0760*/  FMUL R30, R7, R25.reuse ;  /* 0x00000019071e7220 */ /* 0x080fe20000400000 */
[----:B------:R-:W-:Y:S01]  /*0770*/  F2FP.PACK_AB R4, R17, R20 ;  /* 0x000000141104723e */ /* 0x000fe200000000ff */
[----:B------:R-:W-:Y:S01]  /*0780*/  STS [R18.X4], R32 ;  /* 0x0000002012007388 */ /* 0x000fe20000004800 */
[----:B------:R-:W-:Y:S01]  /*0790*/  F2FP.PACK_AB R9, R9, R16 ;  /* 0x000000100909723e */ /* 0x000fe200000000ff */
[----:B------:R-:W-:Y:S01]  /*07a0*/  FMUL R8, R8, R25 ;  /* 0x0000001908087220 */ /* 0x000fe20000400000 */
[----:B------:R-:W-:Y:S01]  /*07b0*/  IADD3 R16, P2, R15, c[0x0][0x168], RZ ;  /* 0x00005a000f107a10 */ /* 0x000fe20007f5e0ff */
[----:B------:R0:W-:Y:S01]  /*07c0*/  STS [R18.X4+0x80], R25 ;  /* 0x0000801912007388 */ /* 0x0001e20000004800 */
[----:B------:R-:W-:Y:S01]  /*07d0*/  F2FP.PACK_AB R5, R26, R19 ;  /* 0x000000131a05723e */ /* 0x000fe200000000ff */
[----:B------:R-:W-:Y:S01]  /*07e0*/  FMUL R29, R10, R25 ;  /* 0x000000190a1d7220 */ /* 0x000fe20000400000 */
[----:B------:R-:W-:Y:S01]  /*07f0*/  F2FP.PACK_AB R6, R22, R21 ;  /* 0x000000151606723e */ /* 0x000fe200000000ff */
[----:B------:R-:W-:Y:S01]  /*0800*/  FMUL R11, R11, R25 ;  /* 0x000000190b0b7220 */ /* 0x000fe20000400000 */
[----:B------:R-:W-:-:S02]  /*0810*/  F2FP.PACK_AB R7, R24, R23 ;  /* 0x000000171807723e */ /* 0x000fc400000000ff */
[----:B------:R-:W-:Y:S02]  /*0820*/  IADD3.X R17, R12, c[0x0][0x16c], RZ, P2, !PT ;  /* 0x00005b000c117a10 */ /* 0x000fe400017fe4ff */
[----:B------:R-:W-:Y:S02]  /*0830*/  LOP3.LUT P2, RZ, R0, 0x1c0, RZ, 0xc0, !PT ;  /* 0x000001c000ff7812 */ /* 0x000fe4000784c0ff */
[----:B0-----:R-:W-:Y:S01]  /*0840*/  IADD3 R18, P4, R3, c[0x0][0x168], RZ ;  /* 0x00005a0003127a10 */ /* 0x001fe20007f9e0ff */
[----:B------:R-:W-:Y:S01]  /*0850*/  @!P1 STG.E.128 [R16.64], R4 ;  /* 0x0000000410009986 */ /* 0x000fe2000c101d04 */
[----:B------:R-:W-:Y:S02]  /*0860*/  ISETP.LT.U32.AND.EX P1, PT, R2, RZ, !P2, P3 ;  /* 0x000000ff0200720c */ /* 0x000fe40005721130 */
[----:B------:R-:W-:Y:S02]  /*0870*/  F2FP.PACK_AB R8, R27, R8 ;  /* 0x000000081b08723e */ /* 0x000fe400000000ff */
[----:B------:R-:W-:-:S02]  /*0880*/  F2FP.PACK_AB R10, R29, R28 ;  /* 0x0000001c1d0a723e */ /* 0x000fc400000000ff */
[----:B------:R-:W-:Y:S02]  /*0890*/  IADD3.X R19, R14, c[0x0][0x16c], RZ, P4, !PT ;  /* 0x00005b000e137a10 */ /* 0x000fe400027fe4ff */
[----:B------:R-:W-:-:S05]  /*08a0*/  F2FP.PACK_AB R11, R11, R30 ;  /* 0x0000001e0b0b723e */ /* 0x000fca00000000ff */
[----:B------:R-:W-:Y:S04]  /*08b0*/  @!P0 STG.E.128 [R18.64], R8 ;  /* 0x0000000812008986 */ /* 0x000fe8000c101d04 */
[----:B------:R-:W-:Y:S06]  /*08c0*/  BAR.SYNC 0x0 ;  /* 0x0000000000007b1d */ /* 0x000fec0000000000 */
[----:B------:R-:W-:Y:S05]  /*08d0*/  @!P1 EXIT ;  /* 0x000000000000994d */ /* 0x000fea0003800000 */
[----:B------:R-:W-:Y:S02]  /*08e0*/  LOP3.LUT R0, R0, 0x3f, RZ, 0xc0, !PT ;  /* 0x0000003f00007812 */ /* 0x000fe400078ec0ff */
[----:B------:R-:W-:-:S03]  /*08f0*/  LEA R4, P0, R13, c[0x0][0x170], 0x2 ;  /* 0x00005c000d047a11 */ /* 0x000fc600078010ff */
[----:B------:R-:W0:Y:S01]  /*0900*/  LDS R3, [R0.X4] ;  /* 0x0000000000037984 */ /* 0x000e220000004800 */
[----:B------:R-:W-:-:S05]  /*0910*/  LEA.HI.X R5, R13, c[0x0][0x174], R2, 0x2, P0 ;  /* 0x00005d000d057a11 */ /* 0x000fca00000f1402 */
[----:B0-----:R-:W-:Y:S01]  /*0920*/  STG.E [R4.64], R3 ;  /* 0x0000000304007986 */ /* 0x001fe2000c101904 */
[----:B------:R-:W-:Y:S05]  /*0930*/  EXIT ;  /* 0x000000000000794d */ /* 0x000fea0003800000 */
.L_x_0:
[----:B------:R-:W-:-:S00]  /*0940*/  BRA `(.L_x_0) ;  /* 0xfffffff000007947 */ /* 0x000fc0000383ffff */
[----:B------:R-:W-:-:S00]  /*0950*/  NOP ;  /* 0x0000000000007918 */ /* 0x000fc00000000000 */
        /* <DEDUP_REMOVED lines=10> */
.L_x_1:


//--------------------- .nv.global.init           --------------------------
	.section	.nv.global.init,"aw",@progbits
.nv.global.init:
	.type		_$_str,@object
	.size		_$_str,(_$_str_$_2 - _$_str)
_$_str:
        /*0000*/ 	.byte	0x5f, 0x5f, 0x43, 0x55, 0x44, 0x41, 0x5f, 0x46, 0x54, 0x5a, 0x00
	.type		_$_str_$_2,@object
	.size		_$_str_$_2,(.L_1 - _$_str_$_2)
_$_str_$_2:
        /*000b*/ 	.byte	0x5f, 0x5f, 0x43, 0x55, 0x44, 0x41, 0x5f, 0x50, 0x52, 0x45, 0x43, 0x5f, 0x53, 0x51, 0x52, 0x54
        /*001b*/ 	.byte	0x00
.L_1:


//--------------------- .nv.shared.l2norm_fwd_kernel --------------------------
	.section	.nv.shared.l2norm_fwd_kernel,"aw",@nobits
	.align	16
